//
// Generated by NVIDIA NVVM Compiler
//
// Compiler Build ID: CL-36424714
// Cuda compilation tools, release 13.0, V13.0.88
// Based on NVVM 20.0.0
//

.version 9.0
.target sm_100
.address_size 64

	// .globl	_Z11helloKernelv
.extern .func  (.param .b32 func_retval0) vprintf
(
	.param .b64 vprintf_param_0,
	.param .b64 vprintf_param_1
)
;
.global .align 1 .b8 $str[22] = {72, 101, 108, 108, 111, 32, 102, 114, 111, 109, 32, 116, 104, 114, 101, 97, 100, 32, 37, 100, 10};

.visible .entry _Z11helloKernelv()
{
	.local .align 8 .b8 	__local_depot0[8];
	.reg .b64 	%SP;
	.reg .b64 	%SPL;
	.reg .b32 	%r<7>;
	.reg .b64 	%rd<5>;

	mov.u64 	%SPL, __local_depot0;
	cvta.local.u64 	%SP, %SPL;
	add.u64 	%rd1, %SP, 0;
	add.u64 	%rd2, %SPL, 0;
	mov.u32 	%r1, %ctaid.x;
	mov.u32 	%r2, %ntid.x;
	mov.u32 	%r3, %tid.x;
	mad.lo.s32 	%r4, %r1, %r2, %r3;
	st.local.u32 	[%rd2], %r4;
	mov.u64 	%rd3, $str;
	cvta.global.u64 	%rd4, %rd3;
	{ // callseq 0, 0
	.param .b64 param0;
	st.param.b64 	[param0], %rd4;
	.param .b64 param1;
	st.param.b64 	[param1], %rd1;
	.param .b32 retval0;
	call.uni (retval0), 
	vprintf, 
	(
	param0, 
	param1
	);
	ld.param.b32 	%r5, [retval0];
	} // callseq 0
	ret;

}


// ===== COMPILED SASS (sm_100) =====

	.target	sm_100

	.elftype	@"ET_EXEC"


//--------------------- .note.nv.tkinfo           --------------------------
	.section	.note.nv.tkinfo,"",@"SHT_NOTE"
	.sectionflags	@"SHF_NOTE_NV_TKINFO"
	.tkinfo
        /*0018*/ 	.word	0x00000002
        /*0030*/ 	.string	""
        /*0030*/ 	.string	"ptxas"
        /*0030*/ 	.string	"Cuda compilation tools, release 13.0, V13.0.88"
        /*0030*/ 	.string	"Build cuda_13.0.r13.0/compiler.36424714_0"
        /*0030*/ 	.string	"-arch sm_100 -m 64 "



//--------------------- .note.nv.cuinfo           --------------------------
	.section	.note.nv.cuinfo,"",@"SHT_NOTE"
	.sectionflags	@"SHF_NOTE_NV_CUINFO"
        /*0018*/ 	.short	0x0002
        /*001a*/ 	.short	0x0064
        /*001c*/ 	.short	0x0082
	.zero		2


//--------------------- .nv.info                  --------------------------
	.section	.nv.info,"",@"SHT_CUDA_INFO"
	.align	4


	//----- nvinfo : EIATTR_REGCOUNT
	.align		4
        /*0000*/ 	.byte	0x04, 0x2f
        /*0002*/ 	.short	(.L_2 - .L_1)
	.align		4
.L_1:
        /*0004*/ 	.word	index@(_Z11helloKernelv)
        /*0008*/ 	.word	0x00000018


	//----- nvinfo : EIATTR_FRAME_SIZE
	.align		4
.L_2:
        /*000c*/ 	.byte	0x04, 0x11
        /*000e*/ 	.short	(.L_4 - .L_3)
	.align		4
.L_3:
        /*0010*/ 	.word	index@(_Z11helloKernelv)
        /*0014*/ 	.word	0x00000008


	//----- nvinfo : EIATTR_MIN_STACK_SIZE
	.align		4
.L_4:
        /*0018*/ 	.byte	0x04, 0x12
        /*001a*/ 	.short	(.L_6 - .L_5)
	.align		4
.L_5:
        /*001c*/ 	.word	index@(_Z11helloKernelv)
        /*0020*/ 	.word	0x00000008
.L_6:


//--------------------- .nv.compat                --------------------------
	.section	.nv.compat,"",@"SHT_CUDA_COMPAT_INFO"
	.align	4
        /*0000*/ 	.byte	0x02, 0x09, 0x00, 0x00, 0x02, 0x02, 0x01, 0x00, 0x02, 0x05, 0x05, 0x00, 0x03, 0x07, 0x01, 0x01
        /*0010*/ 	.byte	0x02, 0x03, 0x00, 0x00, 0x02, 0x06, 0x01, 0x00, 0x04, 0x0b, 0x08, 0x00, 0x09, 0x00, 0x00, 0x00
        /*0020*/ 	.byte	0x00, 0x00, 0x00, 0x00


//--------------------- .nv.info._Z11helloKernelv --------------------------
	.section	.nv.info._Z11helloKernelv,"",@"SHT_CUDA_INFO"
	.sectionflags	@""
	.align	4


	//----- nvinfo : EIATTR_CUDA_API_VERSION
	.align		4
        /*0000*/ 	.byte	0x04, 0x37
        /*0002*/ 	.short	(.L_8 - .L_7)
.L_7:
        /*0004*/ 	.word	0x00000082


	//----- nvinfo : EIATTR_SPARSE_MMA_MASK
	.align		4
.L_8:
        /*0008*/ 	.byte	0x03, 0x50
        /*000a*/ 	.short	0x0000


	//----- nvinfo : EIATTR_MAXREG_COUNT
	.align		4
        /*000c*/ 	.byte	0x03, 0x1b
        /*000e*/ 	.short	0x00ff


	//----- nvinfo : EIATTR_EXTERNS
	.align		4
        /*0010*/ 	.byte	0x04, 0x0f
        /*0012*/ 	.short	(.L_10 - .L_9)


	//   ....[0]....
	.align		4
.L_9:
        /*0014*/ 	.word	index@(vprintf)


	//----- nvinfo : EIATTR_MERCURY_ISA_VERSION
	.align		4
.L_10:
        /*0018*/ 	.byte	0x03, 0x5f
        /*001a*/ 	.short	0x0101


	//----- nvinfo : EIATTR_VRC_CTA_INIT_COUNT
	.align		4
        /*001c*/ 	.byte	0x02, 0x4a
	.zero		1
	.zero		1


	//----- nvinfo : EIATTR_SYSCALL_OFFSETS
	.align		4
        /*0020*/ 	.byte	0x04, 0x46
        /*0022*/ 	.short	(.L_12 - .L_11)


	//   ....[0]....
.L_11:
        /*0024*/ 	.word	0x00000110


	//----- nvinfo : EIATTR_EXIT_INSTR_OFFSETS
	.align		4
.L_12:
        /*0028*/ 	.byte	0x04, 0x1c
        /*002a*/ 	.short	(.L_14 - .L_13)


	//   ....[0]....
.L_13:
        /*002c*/ 	.word	0x00000120


	//----- nvinfo : EIATTR_SW_WAR
	.align		4
.L_14:
        /*0030*/ 	.byte	0x04, 0x36
        /*0032*/ 	.short	(.L_16 - .L_15)
.L_15:
        /*0034*/ 	.word	0x00000008
.L_16:


//--------------------- .nv.callgraph             --------------------------
	.section	.nv.callgraph,"",@"SHT_CUDA_CALLGRAPH"
	.align	4
	.sectionentsize	8
	.align		4
        /*0000*/ 	.word	0x00000000
	.align		4
        /*0004*/ 	.word	0xffffffff
	.align		4
        /*0008*/ 	.word	index@(_Z11helloKernelv)
	.align		4
        /*000c*/ 	.word	index@(vprintf)
	.align		4
        /*0010*/ 	.word	0x00000000
	.align		4
        /*0014*/ 	.word	0xfffffffe
	.align		4
        /*0018*/ 	.word	0x00000000
	.align		4
        /*001c*/ 	.word	0xfffffffd
	.align		4
        /*0020*/ 	.word	0x00000000
	.align		4
        /*0024*/ 	.word	0xfffffffc


//--------------------- .nv.constant4             --------------------------
	.section	.nv.constant4,"a",@progbits
	.align	8
	.align		8
.nv.constant4:
        /*0000*/ 	.dword	vprintf
	.align		8
        /*0008*/ 	.dword	$str


//--------------------- .text._Z11helloKernelv    --------------------------
	.section	.text._Z11helloKernelv,"ax",@progbits
	.align	128
        .global         _Z11helloKernelv
        .type           _Z11helloKernelv,@function
        .size           _Z11helloKernelv,(.L_x_2 - _Z11helloKernelv)
        .other          _Z11helloKernelv,@"STO_CUDA_ENTRY STV_DEFAULT"
_Z11helloKernelv:
.text._Z11helloKernelv:
[----:B------:R-:W0:Y:S01]  /*0000*/  LDC R1, c[0x0][0x37c] ;  /* 0x0000df00ff017b82 */ /* 0x000e220000000800 */
[----:B------:R-:W1:Y:S01]  /*0010*/  S2R R3, SR_TID.X ;  /* 0x0000000000037919 */ /* 0x000e620000002100 */
[----:B------:R-:W2:Y:S06]  /*0020*/  LDCU UR5, c[0x0][0x2fc] ;  /* 0x00005f80ff0577ac */ /* 0x000eac0008000800 */
[----:B------:R-:W1:Y:S01]  /*0030*/  S2UR UR6, SR_CTAID.X ;  /* 0x00000000000679c3 */ /* 0x000e620000002500 */
[----:B------:R-:W-:Y:S01]  /*0040*/  MOV R2, 0x0 ;  /* 0x0000000000027802 */ /* 0x000fe20000000f00 */
[----:B0-----:R-:W-:Y:S01]  /*0050*/  VIADD R1, R1, 0xfffffff8 ;  /* 0xfffffff801017836 */ /* 0x001fe20000000000 */
[----:B------:R-:W0:Y:S05]  /*0060*/  LDCU UR4, c[0x0][0x2f8] ;  /* 0x00005f00ff0477ac */ /* 0x000e2a0008000800 */
[----:B------:R-:W1:Y:S01]  /*0070*/  LDC R0, c[0x0][0x360] ;  /* 0x0000d800ff007b82 */ /* 0x000e620000000800 */
[----:B0-----:R-:W-:-:S05]  /*0080*/  IADD3 R6, P0, PT, R1, UR4, RZ ;  /* 0x0000000401067c10 */ /* 0x001fca000ff1e0ff */
[----:B--2---:R-:W-:Y:S02]  /*0090*/  IMAD.X R7, RZ, RZ, UR5, P0 ;  /* 0x00000005ff077e24 */ /* 0x004fe400080e06ff */
[----:B-1----:R-:W-:Y:S01]  /*00a0*/  IMAD R0, R0, UR6, R3 ;  /* 0x0000000600007c24 */ /* 0x002fe2000f8e0203 */
[----:B------:R-:W0:Y:S01]  /*00b0*/  LDCU.64 UR6, c[0x4][0x8] ;  /* 0x01000100ff0677ac */ /* 0x000e220008000a00 */
[----:B------:R-:W1:Y:S03]  /*00c0*/  LDC.64 R2, c[0x4][R2] ;  /* 0x0100000002027b82 */ /* 0x000e660000000a00 */
[----:B------:R2:W-:Y:S01]  /*00d0*/  STL [R1], R0 ;  /* 0x0000000001007387 */ /* 0x0005e20000100800 */
[----:B0-----:R-:W-:Y:S01]  /*00e0*/  IMAD.U32 R4, RZ, RZ, UR6 ;  /* 0x00000006ff047e24 */ /* 0x001fe2000f8e00ff */
[----:B--2---:R-:W-:-:S07]  /*00f0*/  MOV R5, UR7 ;  /* 0x0000000700057c02 */ /* 0x004fce0008000f00 */
[----:B------:R-:W-:-:S07]  /*0100*/  LEPC R20, `(.L_x_0) ;  /* 0x000000001014794e */ /* 0x000fce0000000000 */
[----:B-1----:R-:W-:Y:S05]  /*0110*/  CALL.ABS.NOINC R2 ;  /* 0x0000000002007343 */ /* 0x002fea0003c00000 */
.L_x_0:
[----:B------:R-:W-:Y:S05]  /*0120*/  EXIT ;  /* 0x000000000000794d */ /* 0x000fea0003800000 */
.L_x_1:
[----:B------:R-:W-:-:S00]  /*0130*/  BRA `(.L_x_1) ;  /* 0xfffffffc00fc7947 */ /* 0x000fc0000383ffff */
[----:B------:R-:W-:-:S00]  /*0140*/  NOP ;  /* 0x0000000000007918 */ /* 0x000fc00000000000 */
        /* <DEDUP_REMOVED lines=11> */
.L_x_2:


//--------------------- .nv.global.init           --------------------------
	.section	.nv.global.init,"aw",@progbits
.nv.global.init:
	.type		$str,@object
	.size		$str,(.L_0 - $str)
$str:
        /*0000*/ 	.byte	0x48, 0x65, 0x6c, 0x6c, 0x6f, 0x20, 0x66, 0x72, 0x6f, 0x6d, 0x20, 0x74, 0x68, 0x72, 0x65, 0x61
        /*0010*/ 	.byte	0x64, 0x20, 0x25, 0x64, 0x0a, 0x00
.L_0:


//--------------------- .nv.shared.reserved.0     --------------------------
	.section	.nv.shared.reserved.0,"aw",@nobits
	.weak		__nv_reservedSMEM_offset_0_alias
	.size		__nv_reservedSMEM_offset_0_alias, 0, 64
	.other		__nv_reservedSMEM_offset_0_alias,@"STO_CUDA_RESERVED_SHARED STV_DEFAULT"
__nv_reservedSMEM_offset_0_alias:
	.zero		0
	.zero		64


//--------------------- .nv.constant0._Z11helloKernelv --------------------------
	.section	.nv.constant0._Z11helloKernelv,"a",@progbits
	.sectionflags	@""
	.align	4
.nv.constant0._Z11helloKernelv:
	.zero		896


//--------------------- SYMBOLS --------------------------

	.type		.nv.reservedSmem.offset0,@object
	.size		.nv.reservedSmem.offset0,0x4
	.type		vprintf,@function
